//
// Generated by NVIDIA NVVM Compiler
//
// Compiler Build ID: CL-36424714
// Cuda compilation tools, release 13.0, V13.0.88
// Based on NVVM 20.0.0
//

.version 9.0
.target sm_100
.address_size 64

	// .globl	_Z3runP2OplPPflS1_l
// _ZZ3runP2OplPPflS1_lE9registers has been demoted

.visible .entry _Z3runP2OplPPflS1_l(
	.param .u64 .ptr .align 1 _Z3runP2OplPPflS1_l_param_0,
	.param .u64 _Z3runP2OplPPflS1_l_param_1,
	.param .u64 .ptr .align 1 _Z3runP2OplPPflS1_l_param_2,
	.param .u64 _Z3runP2OplPPflS1_l_param_3,
	.param .u64 .ptr .align 1 _Z3runP2OplPPflS1_l_param_4,
	.param .u64 _Z3runP2OplPPflS1_l_param_5
)
{
	.reg .pred 	%p<6>;
	.reg .b16 	%rs<9>;
	.reg .b32 	%r<41>;
	.reg .b32 	%f<41>;
	.reg .b64 	%rd<28>;
	// demoted variable
	.shared .align 4 .b8 _ZZ3runP2OplPPflS1_lE9registers[6144];
	ld.param.u64 	%rd8, [_Z3runP2OplPPflS1_l_param_0];
	ld.param.u64 	%rd9, [_Z3runP2OplPPflS1_l_param_1];
	ld.param.u64 	%rd10, [_Z3runP2OplPPflS1_l_param_2];
	cvta.to.global.u64 	%rd1, %rd10;
	setp.lt.s64 	%p1, %rd9, 1;
	@%p1 bra 	$L__BB0_9;
	mov.u32 	%r3, %ctaid.x;
	mov.u32 	%r4, %nctaid.x;
	mov.u32 	%r5, %ctaid.y;
	mad.lo.s32 	%r6, %r5, %r4, %r3;
	shl.b32 	%r7, %r6, 9;
	mov.u32 	%r8, %tid.x;
	mov.u32 	%r9, %ntid.x;
	mov.u32 	%r10, %tid.y;
	mad.lo.s32 	%r11, %r10, %r9, %r8;
	shl.b32 	%r1, %r11, 3;
	cvt.s64.s32 	%rd12, %r7;
	cvt.u64.u32 	%rd13, %r1;
	add.s64 	%rd2, %rd12, %rd13;
	cvta.to.global.u64 	%rd26, %rd8;
	mov.b64 	%rd27, 0;
	mov.u32 	%r17, _ZZ3runP2OplPPflS1_lE9registers;
	shl.b32 	%r23, %r1, 2;
$L__BB0_2:
	ld.global.u32 	%r12, [%rd26];
	bfe.u32 	%r13, %r12, 0, 8;
	cvt.u16.u32 	%rs4, %r13;
	bfe.u32 	%r14, %r12, 8, 8;
	cvt.u16.u32 	%rs1, %r14;
	bfe.u32 	%r15, %r12, 16, 8;
	cvt.u16.u32 	%rs2, %r15;
	shr.u32 	%r2, %r12, 24;
	and.b16  	%rs3, %rs4, 255;
	setp.eq.s16 	%p2, %rs3, 4;
	@%p2 bra 	$L__BB0_7;
	setp.eq.s16 	%p3, %rs3, 1;
	@%p3 bra 	$L__BB0_6;
	setp.ne.s16 	%p4, %rs3, 0;
	@%p4 bra 	$L__BB0_8;
	cvt.u32.u16 	%r34, %rs1;
	and.b32  	%r35, %r34, 255;
	mul.wide.u32 	%rd20, %r35, 8;
	add.s64 	%rd21, %rd1, %rd20;
	ld.global.u64 	%rd22, [%rd21];
	cvta.to.global.u64 	%rd23, %rd22;
	and.b16  	%rs8, %rs2, 255;
	mul.wide.u16 	%r36, %rs8, 2048;
	add.s32 	%r38, %r17, %r36;
	shl.b64 	%rd24, %rd2, 2;
	add.s64 	%rd25, %rd23, %rd24;
	ld.global.f32 	%f33, [%rd25];
	add.s32 	%r40, %r38, %r23;
	st.shared.f32 	[%r40], %f33;
	ld.global.f32 	%f34, [%rd25+4];
	st.shared.f32 	[%r40+4], %f34;
	ld.global.f32 	%f35, [%rd25+8];
	st.shared.f32 	[%r40+8], %f35;
	ld.global.f32 	%f36, [%rd25+12];
	st.shared.f32 	[%r40+12], %f36;
	ld.global.f32 	%f37, [%rd25+16];
	st.shared.f32 	[%r40+16], %f37;
	ld.global.f32 	%f38, [%rd25+20];
	st.shared.f32 	[%r40+20], %f38;
	ld.global.f32 	%f39, [%rd25+24];
	st.shared.f32 	[%r40+24], %f39;
	ld.global.f32 	%f40, [%rd25+28];
	st.shared.f32 	[%r40+28], %f40;
	bra.uni 	$L__BB0_8;
$L__BB0_6:
	cvt.u32.u16 	%r27, %rs1;
	and.b32  	%r28, %r27, 255;
	mul.wide.u32 	%rd14, %r28, 8;
	add.s64 	%rd15, %rd1, %rd14;
	ld.global.u64 	%rd16, [%rd15];
	cvta.to.global.u64 	%rd17, %rd16;
	and.b16  	%rs7, %rs2, 255;
	mul.wide.u16 	%r29, %rs7, 2048;
	add.s32 	%r31, %r17, %r29;
	add.s32 	%r33, %r31, %r23;
	ld.shared.f32 	%f25, [%r33];
	shl.b64 	%rd18, %rd2, 2;
	add.s64 	%rd19, %rd17, %rd18;
	st.global.f32 	[%rd19], %f25;
	ld.shared.f32 	%f26, [%r33+4];
	st.global.f32 	[%rd19+4], %f26;
	ld.shared.f32 	%f27, [%r33+8];
	st.global.f32 	[%rd19+8], %f27;
	ld.shared.f32 	%f28, [%r33+12];
	st.global.f32 	[%rd19+12], %f28;
	ld.shared.f32 	%f29, [%r33+16];
	st.global.f32 	[%rd19+16], %f29;
	ld.shared.f32 	%f30, [%r33+20];
	st.global.f32 	[%rd19+20], %f30;
	ld.shared.f32 	%f31, [%r33+24];
	st.global.f32 	[%rd19+24], %f31;
	ld.shared.f32 	%f32, [%r33+28];
	st.global.f32 	[%rd19+28], %f32;
	bra.uni 	$L__BB0_8;
$L__BB0_7:
	shl.b32 	%r16, %r2, 11;
	add.s32 	%r18, %r17, %r16;
	and.b16  	%rs5, %rs2, 255;
	mul.wide.u16 	%r19, %rs5, 2048;
	add.s32 	%r20, %r17, %r19;
	and.b16  	%rs6, %rs1, 255;
	mul.wide.u16 	%r21, %rs6, 2048;
	add.s32 	%r22, %r17, %r21;
	add.s32 	%r24, %r22, %r23;
	ld.shared.f32 	%f1, [%r24];
	add.s32 	%r25, %r20, %r23;
	ld.shared.f32 	%f2, [%r25];
	add.f32 	%f3, %f1, %f2;
	add.s32 	%r26, %r18, %r23;
	st.shared.f32 	[%r26], %f3;
	ld.shared.f32 	%f4, [%r24+4];
	ld.shared.f32 	%f5, [%r25+4];
	add.f32 	%f6, %f4, %f5;
	st.shared.f32 	[%r26+4], %f6;
	ld.shared.f32 	%f7, [%r24+8];
	ld.shared.f32 	%f8, [%r25+8];
	add.f32 	%f9, %f7, %f8;
	st.shared.f32 	[%r26+8], %f9;
	ld.shared.f32 	%f10, [%r24+12];
	ld.shared.f32 	%f11, [%r25+12];
	add.f32 	%f12, %f10, %f11;
	st.shared.f32 	[%r26+12], %f12;
	ld.shared.f32 	%f13, [%r24+16];
	ld.shared.f32 	%f14, [%r25+16];
	add.f32 	%f15, %f13, %f14;
	st.shared.f32 	[%r26+16], %f15;
	ld.shared.f32 	%f16, [%r24+20];
	ld.shared.f32 	%f17, [%r25+20];
	add.f32 	%f18, %f16, %f17;
	st.shared.f32 	[%r26+20], %f18;
	ld.shared.f32 	%f19, [%r24+24];
	ld.shared.f32 	%f20, [%r25+24];
	add.f32 	%f21, %f19, %f20;
	st.shared.f32 	[%r26+24], %f21;
	ld.shared.f32 	%f22, [%r24+28];
	ld.shared.f32 	%f23, [%r25+28];
	add.f32 	%f24, %f22, %f23;
	st.shared.f32 	[%r26+28], %f24;
$L__BB0_8:
	add.s64 	%rd27, %rd27, 1;
	add.s64 	%rd26, %rd26, 4;
	setp.gt.s64 	%p5, %rd9, %rd27;
	@%p5 bra 	$L__BB0_2;
$L__BB0_9:
	ret;

}


// ===== COMPILED SASS (sm_100) =====

	.target	sm_100

	.elftype	@"ET_EXEC"


//--------------------- .note.nv.tkinfo           --------------------------
	.section	.note.nv.tkinfo,"",@"SHT_NOTE"
	.sectionflags	@"SHF_NOTE_NV_TKINFO"
	.tkinfo
        /*0018*/ 	.word	0x00000002
        /*0030*/ 	.string	""
        /*0030*/ 	.string	"ptxas"
        /*0030*/ 	.string	"Cuda compilation tools, release 13.0, V13.0.88"
        /*0030*/ 	.string	"Build cuda_13.0.r13.0/compiler.36424714_0"
        /*0030*/ 	.string	"-arch sm_100 -m 64 "



//--------------------- .note.nv.cuinfo           --------------------------
	.section	.note.nv.cuinfo,"",@"SHT_NOTE"
	.sectionflags	@"SHF_NOTE_NV_CUINFO"
        /*0018*/ 	.short	0x0002
        /*001a*/ 	.short	0x0064
        /*001c*/ 	.short	0x0082
	.zero		2


//--------------------- .nv.info                  --------------------------
	.section	.nv.info,"",@"SHT_CUDA_INFO"
	.align	4


	//----- nvinfo : EIATTR_REGCOUNT
	.align		4
        /*0000*/ 	.byte	0x04, 0x2f
        /*0002*/ 	.short	(.L_1 - .L_0)
	.align		4
.L_0:
        /*0004*/ 	.word	index@(_Z3runP2OplPPflS1_l)
        /*0008*/ 	.word	0x00000016


	//----- nvinfo : EIATTR_FRAME_SIZE
	.align		4
.L_1:
        /*000c*/ 	.byte	0x04, 0x11
        /*000e*/ 	.short	(.L_3 - .L_2)
	.align		4
.L_2:
        /*0010*/ 	.word	index@(_Z3runP2OplPPflS1_l)
        /*0014*/ 	.word	0x00000000


	//----- nvinfo : EIATTR_MIN_STACK_SIZE
	.align		4
.L_3:
        /*0018*/ 	.byte	0x04, 0x12
        /*001a*/ 	.short	(.L_5 - .L_4)
	.align		4
.L_4:
        /*001c*/ 	.word	index@(_Z3runP2OplPPflS1_l)
        /*0020*/ 	.word	0x00000000
.L_5:


//--------------------- .nv.compat                --------------------------
	.section	.nv.compat,"",@"SHT_CUDA_COMPAT_INFO"
	.align	4
        /*0000*/ 	.byte	0x02, 0x09, 0x00, 0x00, 0x02, 0x02, 0x01, 0x00, 0x02, 0x05, 0x05, 0x00, 0x03, 0x07, 0x01, 0x01
        /*0010*/ 	.byte	0x02, 0x03, 0x00, 0x00, 0x02, 0x06, 0x01, 0x00, 0x04, 0x0b, 0x08, 0x00, 0x09, 0x00, 0x00, 0x00
        /*0020*/ 	.byte	0x00, 0x00, 0x00, 0x00


//--------------------- .nv.info._Z3runP2OplPPflS1_l --------------------------
	.section	.nv.info._Z3runP2OplPPflS1_l,"",@"SHT_CUDA_INFO"
	.sectionflags	@""
	.align	4


	//----- nvinfo : EIATTR_CUDA_API_VERSION
	.align		4
        /*0000*/ 	.byte	0x04, 0x37
        /*0002*/ 	.short	(.L_7 - .L_6)
.L_6:
        /*0004*/ 	.word	0x00000082


	//----- nvinfo : EIATTR_KPARAM_INFO
	.align		4
.L_7:
        /*0008*/ 	.byte	0x04, 0x17
        /*000a*/ 	.short	(.L_9 - .L_8)
.L_8:
        /*000c*/ 	.word	0x00000000
        /*0010*/ 	.short	0x0005
        /*0012*/ 	.short	0x0028
        /*0014*/ 	.byte	0x00, 0xf0, 0x21, 0x00


	//----- nvinfo : EIATTR_KPARAM_INFO
	.align		4
.L_9:
        /*0018*/ 	.byte	0x04, 0x17
        /*001a*/ 	.short	(.L_11 - .L_10)
.L_10:
        /*001c*/ 	.word	0x00000000
        /*0020*/ 	.short	0x0004
        /*0022*/ 	.short	0x0020
        /*0024*/ 	.byte	0x00, 0xf5, 0x21, 0x00


	//----- nvinfo : EIATTR_KPARAM_INFO
	.align		4
.L_11:
        /*0028*/ 	.byte	0x04, 0x17
        /*002a*/ 	.short	(.L_13 - .L_12)
.L_12:
        /*002c*/ 	.word	0x00000000
        /*0030*/ 	.short	0x0003
        /*0032*/ 	.short	0x0018
        /*0034*/ 	.byte	0x00, 0xf0, 0x21, 0x00


	//----- nvinfo : EIATTR_KPARAM_INFO
	.align		4
.L_13:
        /*0038*/ 	.byte	0x04, 0x17
        /*003a*/ 	.short	(.L_15 - .L_14)
.L_14:
        /*003c*/ 	.word	0x00000000
        /*0040*/ 	.short	0x0002
        /*0042*/ 	.short	0x0010
        /*0044*/ 	.byte	0x00, 0xf5, 0x21, 0x00


	//----- nvinfo : EIATTR_KPARAM_INFO
	.align		4
.L_15:
        /*0048*/ 	.byte	0x04, 0x17
        /*004a*/ 	.short	(.L_17 - .L_16)
.L_16:
        /*004c*/ 	.word	0x00000000
        /*0050*/ 	.short	0x0001
        /*0052*/ 	.short	0x0008
        /*0054*/ 	.byte	0x00, 0xf0, 0x21, 0x00


	//----- nvinfo : EIATTR_KPARAM_INFO
	.align		4
.L_17:
        /*0058*/ 	.byte	0x04, 0x17
        /*005a*/ 	.short	(.L_19 - .L_18)
.L_18:
        /*005c*/ 	.word	0x00000000
        /*0060*/ 	.short	0x0000
        /*0062*/ 	.short	0x0000
        /*0064*/ 	.byte	0x00, 0xf5, 0x21, 0x00


	//----- nvinfo : EIATTR_SPARSE_MMA_MASK
	.align		4
.L_19:
        /*0068*/ 	.byte	0x03, 0x50
        /*006a*/ 	.short	0x0000


	//----- nvinfo : EIATTR_MAXREG_COUNT
	.align		4
        /*006c*/ 	.byte	0x03, 0x1b
        /*006e*/ 	.short	0x00ff


	//----- nvinfo : EIATTR_MERCURY_ISA_VERSION
	.align		4
        /*0070*/ 	.byte	0x03, 0x5f
        /*0072*/ 	.short	0x0101


	//----- nvinfo : EIATTR_VRC_CTA_INIT_COUNT
	.align		4
        /*0074*/ 	.byte	0x02, 0x4a
	.zero		1
	.zero		1


	//----- nvinfo : EIATTR_EXIT_INSTR_OFFSETS
	.align		4
        /*0078*/ 	.byte	0x04, 0x1c
        /*007a*/ 	.short	(.L_21 - .L_20)


	//   ....[0]....
.L_20:
        /*007c*/ 	.word	0x00000040


	//   ....[1]....
        /*0080*/ 	.word	0x00000760


	//----- nvinfo : EIATTR_CBANK_PARAM_SIZE
	.align		4
.L_21:
        /*0084*/ 	.byte	0x03, 0x19
        /*0086*/ 	.short	0x0030


	//----- nvinfo : EIATTR_PARAM_CBANK
	.align		4
        /*0088*/ 	.byte	0x04, 0x0a
        /*008a*/ 	.short	(.L_23 - .L_22)
	.align		4
.L_22:
        /*008c*/ 	.word	index@(.nv.constant0._Z3runP2OplPPflS1_l)
        /*0090*/ 	.short	0x0380
        /*0092*/ 	.short	0x0030


	//----- nvinfo : EIATTR_SW_WAR
	.align		4
.L_23:
        /*0094*/ 	.byte	0x04, 0x36
        /*0096*/ 	.short	(.L_25 - .L_24)
.L_24:
        /*0098*/ 	.word	0x00000008
.L_25:


//--------------------- .nv.callgraph             --------------------------
	.section	.nv.callgraph,"",@"SHT_CUDA_CALLGRAPH"
	.align	4
	.sectionentsize	8
	.align		4
        /*0000*/ 	.word	0x00000000
	.align		4
        /*0004*/ 	.word	0xffffffff
	.align		4
        /*0008*/ 	.word	0x00000000
	.align		4
        /*000c*/ 	.word	0xfffffffe
	.align		4
        /*0010*/ 	.word	0x00000000
	.align		4
        /*0014*/ 	.word	0xfffffffd
	.align		4
        /*0018*/ 	.word	0x00000000
	.align		4
        /*001c*/ 	.word	0xfffffffc


//--------------------- .text._Z3runP2OplPPflS1_l --------------------------
	.section	.text._Z3runP2OplPPflS1_l,"ax",@progbits
	.align	128
        .global         _Z3runP2OplPPflS1_l
        .type           _Z3runP2OplPPflS1_l,@function
        .size           _Z3runP2OplPPflS1_l,(.L_x_5 - _Z3runP2OplPPflS1_l)
        .other          _Z3runP2OplPPflS1_l,@"STO_CUDA_ENTRY STV_DEFAULT"
_Z3runP2OplPPflS1_l:
.text._Z3runP2OplPPflS1_l:
[----:B------:R-:W-:Y:S08]  /*0000*/  LDC R1, c[0x0][0x37c] ;  /* 0x0000df00ff017b82 */ /* 0x000ff00000000800 */
[----:B------:R-:W0:Y:S02]  /*0010*/  LDC.64 R2, c[0x0][0x388] ;  /* 0x0000e200ff027b82 */ /* 0x000e240000000a00 */
[----:B0-----:R-:W-:-:S04]  /*0020*/  ISETP.GE.U32.AND P0, PT, R2, 0x1, PT ;  /* 0x000000010200780c */ /* 0x001fc80003f06070 */
[----:B------:R-:W-:-:S13]  /*0030*/  ISETP.GE.AND.EX P0, PT, R3, RZ, PT, P0 ;  /* 0x000000ff0300720c */ /* 0x000fda0003f06300 */
[----:B------:R-:W-:Y:S05]  /*0040*/  @!P0 EXIT ;  /* 0x000000000000894d */ /* 0x000fea0003800000 */
[----:B------:R-:W0:Y:S01]  /*0050*/  S2R R5, SR_CTAID.Y ;  /* 0x0000000000057919 */ /* 0x000e220000002600 */
[----:B------:R-:W0:Y:S01]  /*0060*/  S2UR UR4, SR_CTAID.X ;  /* 0x00000000000479c3 */ /* 0x000e220000002500 */
[----:B------:R-:W1:Y:S01]  /*0070*/  LDCU.64 UR8, c[0x0][0x358] ;  /* 0x00006b00ff0877ac */ /* 0x000e620008000a00 */
[----:B------:R-:W2:Y:S01]  /*0080*/  S2R R0, SR_TID.X ;  /* 0x0000000000007919 */ /* 0x000ea20000002100 */
[----:B------:R-:W3:Y:S01]  /*0090*/  LDCU.64 UR10, c[0x0][0x380] ;  /* 0x00007000ff0a77ac */ /* 0x000ee20008000a00 */
[----:B------:R-:W2:Y:S04]  /*00a0*/  S2R R7, SR_TID.Y ;  /* 0x0000000000077919 */ /* 0x000ea80000002200 */
[----:B------:R-:W0:Y:S01]  /*00b0*/  LDC R4, c[0x0][0x370] ;  /* 0x0000dc00ff047b82 */ /* 0x000e220000000800 */
[----:B------:R-:W2:Y:S01]  /*00c0*/  LDCU UR5, c[0x0][0x360] ;  /* 0x00006c00ff0577ac */ /* 0x000ea20008000800 */
[----:B------:R-:W4:Y:S06]  /*00d0*/  LDCU.64 UR12, c[0x0][0x388] ;  /* 0x00007100ff0c77ac */ /* 0x000f2c0008000a00 */
[----:B------:R-:W5:Y:S08]  /*00e0*/  S2UR UR6, SR_CgaCtaId ;  /* 0x00000000000679c3 */ /* 0x000f700000008800 */
[----:B------:R-:W1:Y:S01]  /*00f0*/  LDC.64 R2, c[0x0][0x390] ;  /* 0x0000e400ff027b82 */ /* 0x000e620000000a00 */
[----:B0-----:R-:W-:Y:S01]  /*0100*/  IMAD R4, R4, R5, UR4 ;  /* 0x0000000404047e24 */ /* 0x001fe2000f8e0205 */
[----:B------:R-:W-:-:S03]  /*0110*/  UMOV UR4, 0x400 ;  /* 0x0000040000047882 */ /* 0x000fc60000000000 */
[----:B------:R-:W-:Y:S02]  /*0120*/  IMAD.SHL.U32 R13, R4, 0x200, RZ ;  /* 0x00000200040d7824 */ /* 0x000fe400078e00ff */
[----:B--2---:R-:W-:Y:S01]  /*0130*/  IMAD R0, R7, UR5, R0 ;  /* 0x0000000507007c24 */ /* 0x004fe2000f8e0200 */
[----:B-----5:R-:W-:Y:S01]  /*0140*/  ULEA UR6, UR6, UR4, 0x18 ;  /* 0x0000000406067291 */ /* 0x020fe2000f8ec0ff */
[----:B------:R-:W-:Y:S02]  /*0150*/  UMOV UR5, URZ ;  /* 0x000000ff00057c82 */ /* 0x000fe40008000000 */
[----:B------:R-:W-:Y:S01]  /*0160*/  UMOV UR4, URZ ;  /* 0x000000ff00047c82 */ /* 0x000fe20008000000 */
[----:B------:R-:W-:-:S04]  /*0170*/  LEA R12, P0, R0, R13, 0x3 ;  /* 0x0000000d000c7211 */ /* 0x000fc800078018ff */
[----:B---34-:R-:W-:-:S09]  /*0180*/  LEA.HI.X.SX32 R13, R13, RZ, 0x1, P0 ;  /* 0x000000ff0d0d7211 */ /* 0x018fd200000f0eff */
.L_x_3:
[----:B01----:R-:W-:Y:S02]  /*0190*/  IMAD.U32 R4, RZ, RZ, UR10 ;  /* 0x0000000aff047e24 */ /* 0x003fe4000f8e00ff */
[----:B--2---:R-:W-:-:S05]  /*01a0*/  IMAD.U32 R5, RZ, RZ, UR11 ;  /* 0x0000000bff057e24 */ /* 0x004fca000f8e00ff */
[----:B-1----:R-:W2:Y:S01]  /*01b0*/  LDG.E R4, desc[UR8][R4.64] ;  /* 0x0000000804047981 */ /* 0x002ea2000c1e1900 */
[----:B------:R-:W-:-:S04]  /*01c0*/  UIADD3 UR4, UP0, UPT, UR4, 0x1, URZ ;  /* 0x0000000104047890 */ /* 0x000fc8000ff1e0ff */
[----:B------:R-:W-:Y:S02]  /*01d0*/  UIADD3.X UR5, UPT, UPT, URZ, UR5, URZ, UP0, !UPT ;  /* 0x00000005ff057290 */ /* 0x000fe400087fe4ff */
[----:B------:R-:W-:-:S04]  /*01e0*/  UISETP.GE.U32.AND UP0, UPT, UR4, UR12, UPT ;  /* 0x0000000c0400728c */ /* 0x000fc8000bf06070 */
[----:B------:R-:W-:Y:S01]  /*01f0*/  UISETP.GE.AND.EX UP0, UPT, UR5, UR13, UPT, UP0 ;  /* 0x0000000d0500728c */ /* 0x000fe2000bf06300 */
[C---:B--2---:R-:W-:Y:S02]  /*0200*/  PRMT R7, R4.reuse, 0x7770, RZ ;  /* 0x0000777004077816 */ /* 0x044fe400000000ff */
[C---:B------:R-:W-:Y:S02]  /*0210*/  PRMT R17, R4.reuse, 0x7771, RZ ;  /* 0x0000777104117816 */ /* 0x040fe400000000ff */
[----:B------:R-:W-:Y:S02]  /*0220*/  PRMT R6, R7, 0x9910, RZ ;  /* 0x0000991007067816 */ /* 0x000fe400000000ff */
[----:B------:R-:W-:Y:S02]  /*0230*/  PRMT R14, R4, 0x7772, RZ ;  /* 0x00007772040e7816 */ /* 0x000fe400000000ff */
[----:B------:R-:W-:Y:S02]  /*0240*/  ISETP.NE.AND P0, PT, R6, 0x4, PT ;  /* 0x000000040600780c */ /* 0x000fe40003f05270 */
[----:B------:R-:W-:-:S11]  /*0250*/  SHF.R.U32.HI R8, RZ, 0x18, R4 ;  /* 0x00000018ff087819 */ /* 0x000fd60000011604 */
[----:B------:R-:W-:Y:S05]  /*0260*/  @!P0 BRA `(.L_x_0) ;  /* 0x0000000000988947 */ /* 0x000fea0003800000 */
[----:B------:R-:W-:-:S13]  /*0270*/  ISETP.NE.AND P0, PT, R6, 0x1, PT ;  /* 0x000000010600780c */ /* 0x000fda0003f05270 */
[----:B------:R-:W-:Y:S05]  /*0280*/  @!P0 BRA `(.L_x_1) ;  /* 0x00000000004c8947 */ /* 0x000fea0003800000 */
[----:B------:R-:W-:-:S13]  /*0290*/  ISETP.NE.AND P0, PT, R7, RZ, PT ;  /* 0x000000ff0700720c */ /* 0x000fda0003f05270 */
[----:B------:R-:W-:Y:S05]  /*02a0*/  @P0 BRA `(.L_x_2) ;  /* 0x0000000400200947 */ /* 0x000fea0003800000 */
[----:B------:R-:W-:-:S06]  /*02b0*/  IMAD.WIDE.U32 R16, R17, 0x8, R2 ;  /* 0x0000000811107825 */ /* 0x000fcc00078e0002 */
[----:B------:R-:W2:Y:S01]  /*02c0*/  LDG.E.64 R16, desc[UR8][R16.64] ;  /* 0x0000000810107981 */ /* 0x000ea2000c1e1b00 */
[----:B------:R-:W-:Y:S02]  /*02d0*/  LEA R15, R14, UR6, 0xb ;  /* 0x000000060e0f7c11 */ /* 0x000fe4000f8e58ff */
[----:B--2---:R-:W-:-:S04]  /*02e0*/  LEA R18, P0, R12, R16, 0x2 ;  /* 0x000000100c127211 */ /* 0x004fc800078010ff */
[----:B------:R-:W-:-:S05]  /*02f0*/  LEA.HI.X R19, R12, R17, R13, 0x2, P0 ;  /* 0x000000110c137211 */ /* 0x000fca00000f140d */
[----:B------:R-:W2:Y:S04]  /*0300*/  LDG.E R4, desc[UR8][R18.64] ;  /* 0x0000000812047981 */ /* 0x000ea8000c1e1900 */
[----:B------:R-:W2:Y:S04]  /*0310*/  LDG.E R5, desc[UR8][R18.64+0x4] ;  /* 0x0000040812057981 */ /* 0x000ea8000c1e1900 */
[----:B------:R-:W2:Y:S04]  /*0320*/  LDG.E R6, desc[UR8][R18.64+0x8] ;  /* 0x0000080812067981 */ /* 0x000ea8000c1e1900 */
[----:B------:R-:W2:Y:S04]  /*0330*/  LDG.E R7, desc[UR8][R18.64+0xc] ;  /* 0x00000c0812077981 */ /* 0x000ea8000c1e1900 */
[----:B------:R-:W3:Y:S04]  /*0340*/  LDG.E R8, desc[UR8][R18.64+0x10] ;  /* 0x0000100812087981 */ /* 0x000ee8000c1e1900 */
[----:B------:R-:W3:Y:S04]  /*0350*/  LDG.E R9, desc[UR8][R18.64+0x14] ;  /* 0x0000140812097981 */ /* 0x000ee8000c1e1900 */
[----:B------:R-:W3:Y:S04]  /*0360*/  LDG.E R10, desc[UR8][R18.64+0x18] ;  /* 0x00001808120a7981 */ /* 0x000ee8000c1e1900 */
[----:B------:R-:W3:Y:S01]  /*0370*/  LDG.E R11, desc[UR8][R18.64+0x1c] ;  /* 0x00001c08120b7981 */ /* 0x000ee2000c1e1900 */
[----:B------:R-:W-:-:S05]  /*0380*/  IMAD R15, R0, 0x20, R15 ;  /* 0x00000020000f7824 */ /* 0x000fca00078e020f */
[----:B--2---:R1:W-:Y:S04]  /*0390*/  STS.128 [R15], R4 ;  /* 0x000000040f007388 */ /* 0x0043e80000000c00 */
[----:B---3--:R1:W-:Y:S01]  /*03a0*/  STS.128 [R15+0x10], R8 ;  /* 0x000010080f007388 */ /* 0x0083e20000000c00 */
[----:B------:R-:W-:Y:S05]  /*03b0*/  BRA `(.L_x_2) ;  /* 0x0000000000dc7947 */ /* 0x000fea0003800000 */
.L_x_1:
[----:B------:R-:W-:-:S06]  /*03c0*/  IMAD.WIDE.U32 R16, R17, 0x8, R2 ;  /* 0x0000000811107825 */ /* 0x000fcc00078e0002 */
[----:B------:R-:W2:Y:S01]  /*03d0*/  LDG.E.64 R16, desc[UR8][R16.64] ;  /* 0x0000000810107981 */ /* 0x000ea2000c1e1b00 */
[----:B------:R-:W-:-:S05]  /*03e0*/  LEA R5, R14, UR6, 0xb ;  /* 0x000000060e057c11 */ /* 0x000fca000f8e58ff */
[----:B------:R-:W-:-:S05]  /*03f0*/  IMAD R18, R0, 0x20, R5 ;  /* 0x0000002000127824 */ /* 0x000fca00078e0205 */
[----:B------:R-:W0:Y:S04]  /*0400*/  LDS.128 R4, [R18] ;  /* 0x0000000012047984 */ /* 0x000e280000000c00 */
[----:B------:R-:W1:Y:S01]  /*0410*/  LDS.128 R8, [R18+0x10] ;  /* 0x0000100012087984 */ /* 0x000e620000000c00 */
[----:B--2---:R-:W-:-:S04]  /*0420*/  LEA R14, P0, R12, R16, 0x2 ;  /* 0x000000100c0e7211 */ /* 0x004fc800078010ff */
[----:B------:R-:W-:-:S05]  /*0430*/  LEA.HI.X R15, R12, R17, R13, 0x2, P0 ;  /* 0x000000110c0f7211 */ /* 0x000fca00000f140d */
[----:B0-----:R0:W-:Y:S04]  /*0440*/  STG.E desc[UR8][R14.64], R4 ;  /* 0x000000040e007986 */ /* 0x0011e8000c101908 */
[----:B------:R0:W-:Y:S04]  /*0450*/  STG.E desc[UR8][R14.64+0x4], R5 ;  /* 0x000004050e007986 */ /* 0x0001e8000c101908 */
[----:B------:R0:W-:Y:S04]  /*0460*/  STG.E desc[UR8][R14.64+0x8], R6 ;  /* 0x000008060e007986 */ /* 0x0001e8000c101908 */
[----:B------:R0:W-:Y:S04]  /*0470*/  STG.E desc[UR8][R14.64+0xc], R7 ;  /* 0x00000c070e007986 */ /* 0x0001e8000c101908 */
[----:B-1----:R0:W-:Y:S04]  /*0480*/  STG.E desc[UR8][R14.64+0x10], R8 ;  /* 0x000010080e007986 */ /* 0x0021e8000c101908 */
[----:B------:R0:W-:Y:S04]  /*0490*/  STG.E desc[UR8][R14.64+0x14], R9 ;  /* 0x000014090e007986 */ /* 0x0001e8000c101908 */
[----:B------:R0:W-:Y:S04]  /*04a0*/  STG.E desc[UR8][R14.64+0x18], R10 ;  /* 0x0000180a0e007986 */ /* 0x0001e8000c101908 */
[----:B------:R0:W-:Y:S01]  /*04b0*/  STG.E desc[UR8][R14.64+0x1c], R11 ;  /* 0x00001c0b0e007986 */ /* 0x0001e2000c101908 */
[----:B------:R-:W-:Y:S05]  /*04c0*/  BRA `(.L_x_2) ;  /* 0x0000000000987947 */ /* 0x000fea0003800000 */
.L_x_0:
[----:B------:R-:W-:Y:S02]  /*04d0*/  LEA R5, R17, UR6, 0xb ;  /* 0x0000000611057c11 */ /* 0x000fe4000f8e58ff */
[----:B------:R-:W-:-:S03]  /*04e0*/  LEA R7, R14, UR6, 0xb ;  /* 0x000000060e077c11 */ /* 0x000fc6000f8e58ff */
[----:B------:R-:W-:Y:S01]  /*04f0*/  IMAD R6, R0, 0x20, R5 ;  /* 0x0000002000067824 */ /* 0x000fe200078e0205 */
[----:B------:R-:W-:Y:S01]  /*0500*/  LEA R5, R8, UR6, 0xb ;  /* 0x0000000608057c11 */ /* 0x000fe2000f8e58ff */
[----:B------:R-:W-:-:S03]  /*0510*/  IMAD R4, R0, 0x20, R7 ;  /* 0x0000002000047824 */ /* 0x000fc600078e0207 */
[----:B------:R-:W-:Y:S01]  /*0520*/  LDS R7, [R6] ;  /* 0x0000000006077984 */ /* 0x000fe20000000800 */
[----:B------:R-:W-:-:S03]  /*0530*/  IMAD R5, R0, 0x20, R5 ;  /* 0x0000002000057824 */ /* 0x000fc600078e0205 */
[----:B------:R-:W0:Y:S02]  /*0540*/  LDS R10, [R4] ;  /* 0x00000000040a7984 */ /* 0x000e240000000800 */
[----:B0-----:R-:W-:-:S05]  /*0550*/  FADD R8, R10, R7 ;  /* 0x000000070a087221 */ /* 0x001fca0000000000 */
[----:B------:R-:W-:Y:S04]  /*0560*/  STS [R5], R8 ;  /* 0x0000000805007388 */ /* 0x000fe80000000800 */
[----:B------:R-:W-:Y:S04]  /*0570*/  LDS R7, [R6+0x4] ;  /* 0x0000040006077984 */ /* 0x000fe80000000800 */
[----:B------:R-:W0:Y:S02]  /*0580*/  LDS R10, [R4+0x4] ;  /* 0x00000400040a7984 */ /* 0x000e240000000800 */
[----:B0-----:R-:W-:-:S05]  /*0590*/  FADD R10, R7, R10 ;  /* 0x0000000a070a7221 */ /* 0x001fca0000000000 */
[----:B------:R-:W-:Y:S04]  /*05a0*/  STS [R5+0x4], R10 ;  /* 0x0000040a05007388 */ /* 0x000fe80000000800 */
        /* <DEDUP_REMOVED lines=23> */
[----:B------:R2:W-:Y:S02]  /*0720*/  STS [R5+0x1c], R16 ;  /* 0x00001c1005007388 */ /* 0x0005e40000000800 */
.L_x_2:
[----:B------:R-:W-:-:S04]  /*0730*/  UIADD3 UR10, UP1, UPT, UR10, 0x4, URZ ;  /* 0x000000040a0a7890 */ /* 0x000fc8000ff3e0ff */
[----:B------:R-:W-:Y:S01]  /*0740*/  UIADD3.X UR11, UPT, UPT, URZ, UR11, URZ, UP1, !UPT ;  /* 0x0000000bff0b7290 */ /* 0x000fe20008ffe4ff */
[----:B------:R-:W-:Y:S11]  /*0750*/  BRA.U !UP0, `(.L_x_3) ;  /* 0xfffffff9088c7547 */ /* 0x000ff6000b83ffff */
[----:B------:R-:W-:Y:S05]  /*0760*/  EXIT ;  /* 0x000000000000794d */ /* 0x000fea0003800000 */
.L_x_4:
[----:B------:R-:W-:-:S00]  /*0770*/  BRA `(.L_x_4) ;  /* 0xfffffffc00fc7947 */ /* 0x000fc0000383ffff */
[----:B------:R-:W-:-:S00]  /*0780*/  NOP ;  /* 0x0000000000007918 */ /* 0x000fc00000000000 */
[----:B------:R-:W-:-:S00]  /*0790*/  NOP ;  /* 0x0000000000007918 */ /* 0x000fc00000000000 */
[----:B------:R-:W-:-:S00]  /*07a0*/  NOP ;  /* 0x0000000000007918 */ /* 0x000fc00000000000 */
[----:B------:R-:W-:-:S00]  /*07b0*/  NOP ;  /* 0x0000000000007918 */ /* 0x000fc00000000000 */
[----:B------:R-:W-:-:S00]  /*07c0*/  NOP ;  /* 0x0000000000007918 */ /* 0x000fc00000000000 */
[----:B------:R-:W-:-:S00]  /*07d0*/  NOP ;  /* 0x0000000000007918 */ /* 0x000fc00000000000 */
[----:B------:R-:W-:-:S00]  /*07e0*/  NOP ;  /* 0x0000000000007918 */ /* 0x000fc00000000000 */
[----:B------:R-:W-:-:S00]  /*07f0*/  NOP ;  /* 0x0000000000007918 */ /* 0x000fc00000000000 */
.L_x_5:


//--------------------- .nv.shared._Z3runP2OplPPflS1_l --------------------------
	.section	.nv.shared._Z3runP2OplPPflS1_l,"aw",@nobits
	.sectionflags	@""
	.align	4
.nv.shared._Z3runP2OplPPflS1_l:
	.zero		7168


//--------------------- .nv.shared.reserved.0     --------------------------
	.section	.nv.shared.reserved.0,"aw",@nobits
	.weak		__nv_reservedSMEM_offset_0_alias
	.size		__nv_reservedSMEM_offset_0_alias, 0, 64
	.other		__nv_reservedSMEM_offset_0_alias,@"STO_CUDA_RESERVED_SHARED STV_DEFAULT"
__nv_reservedSMEM_offset_0_alias:
	.zero		0
	.zero		64


//--------------------- .nv.constant0._Z3runP2OplPPflS1_l --------------------------
	.section	.nv.constant0._Z3runP2OplPPflS1_l,"a",@progbits
	.sectionflags	@""
	.align	4
.nv.constant0._Z3runP2OplPPflS1_l:
	.zero		944


//--------------------- SYMBOLS --------------------------

	.type		.nv.reservedSmem.offset0,@object
	.size		.nv.reservedSmem.offset0,0x4
	.type		.nv.reservedSmem.cap,@object
	.size		.nv.reservedSmem.cap,0x4
